//
// Generated by NVIDIA NVVM Compiler
//
// Compiler Build ID: CL-36424714
// Cuda compilation tools, release 13.0, V13.0.88
// Based on NVVM 20.0.0
//

.version 9.0
.target sm_100
.address_size 64

	// .globl	_Z27CoarsenedSumReductionKernelPfS_
// _ZZ27CoarsenedSumReductionKernelPfS_E7input_s has been demoted
// _ZZ35ExtendedCoarsenedSumReductionKernelPfS_iE7input_s has been demoted

.visible .entry _Z27CoarsenedSumReductionKernelPfS_(
	.param .u64 .ptr .align 1 _Z27CoarsenedSumReductionKernelPfS__param_0,
	.param .u64 .ptr .align 1 _Z27CoarsenedSumReductionKernelPfS__param_1
)
{
	.reg .pred 	%p<5>;
	.reg .b32 	%r<22>;
	.reg .b32 	%f<21>;
	.reg .b64 	%rd<21>;
	// demoted variable
	.shared .align 4 .b8 _ZZ27CoarsenedSumReductionKernelPfS_E7input_s[1024];
	ld.param.u64 	%rd2, [_Z27CoarsenedSumReductionKernelPfS__param_0];
	ld.param.u64 	%rd1, [_Z27CoarsenedSumReductionKernelPfS__param_1];
	cvta.to.global.u64 	%rd3, %rd2;
	mov.u32 	%r21, %ntid.x;
	mov.u32 	%r6, %ctaid.x;
	mul.lo.s32 	%r7, %r21, %r6;
	shl.b32 	%r8, %r7, 3;
	mov.u32 	%r2, %tid.x;
	add.s32 	%r9, %r8, %r2;
	mul.wide.u32 	%rd4, %r9, 4;
	add.s64 	%rd5, %rd3, %rd4;
	ld.global.f32 	%f1, [%rd5];
	add.s32 	%r10, %r9, 256;
	mul.wide.u32 	%rd6, %r10, 4;
	add.s64 	%rd7, %rd3, %rd6;
	ld.global.f32 	%f2, [%rd7];
	add.f32 	%f3, %f1, %f2;
	add.s32 	%r11, %r9, 512;
	mul.wide.u32 	%rd8, %r11, 4;
	add.s64 	%rd9, %rd3, %rd8;
	ld.global.f32 	%f4, [%rd9];
	add.f32 	%f5, %f3, %f4;
	add.s32 	%r12, %r9, 768;
	mul.wide.u32 	%rd10, %r12, 4;
	add.s64 	%rd11, %rd3, %rd10;
	ld.global.f32 	%f6, [%rd11];
	add.f32 	%f7, %f5, %f6;
	add.s32 	%r13, %r9, 1024;
	mul.wide.u32 	%rd12, %r13, 4;
	add.s64 	%rd13, %rd3, %rd12;
	ld.global.f32 	%f8, [%rd13];
	add.f32 	%f9, %f7, %f8;
	add.s32 	%r14, %r9, 1280;
	mul.wide.u32 	%rd14, %r14, 4;
	add.s64 	%rd15, %rd3, %rd14;
	ld.global.f32 	%f10, [%rd15];
	add.f32 	%f11, %f9, %f10;
	add.s32 	%r15, %r9, 1536;
	mul.wide.u32 	%rd16, %r15, 4;
	add.s64 	%rd17, %rd3, %rd16;
	ld.global.f32 	%f12, [%rd17];
	add.f32 	%f13, %f11, %f12;
	add.s32 	%r16, %r9, 1792;
	mul.wide.u32 	%rd18, %r16, 4;
	add.s64 	%rd19, %rd3, %rd18;
	ld.global.f32 	%f14, [%rd19];
	add.f32 	%f15, %f13, %f14;
	shl.b32 	%r17, %r2, 2;
	mov.u32 	%r18, _ZZ27CoarsenedSumReductionKernelPfS_E7input_s;
	add.s32 	%r3, %r18, %r17;
	st.shared.f32 	[%r3], %f15;
	setp.lt.u32 	%p1, %r21, 2;
	@%p1 bra 	$L__BB0_4;
$L__BB0_1:
	shr.u32 	%r5, %r21, 1;
	bar.sync 	0;
	setp.ge.u32 	%p2, %r2, %r5;
	@%p2 bra 	$L__BB0_3;
	shl.b32 	%r19, %r5, 2;
	add.s32 	%r20, %r3, %r19;
	ld.shared.f32 	%f16, [%r20];
	ld.shared.f32 	%f17, [%r3];
	add.f32 	%f18, %f16, %f17;
	st.shared.f32 	[%r3], %f18;
$L__BB0_3:
	setp.gt.u32 	%p3, %r21, 3;
	mov.u32 	%r21, %r5;
	@%p3 bra 	$L__BB0_1;
$L__BB0_4:
	setp.ne.s32 	%p4, %r2, 0;
	@%p4 bra 	$L__BB0_6;
	ld.shared.f32 	%f19, [_ZZ27CoarsenedSumReductionKernelPfS_E7input_s];
	cvta.to.global.u64 	%rd20, %rd1;
	atom.global.add.f32 	%f20, [%rd20], %f19;
$L__BB0_6:
	ret;

}
	// .globl	_Z35ExtendedCoarsenedSumReductionKernelPfS_i
.visible .entry _Z35ExtendedCoarsenedSumReductionKernelPfS_i(
	.param .u64 .ptr .align 1 _Z35ExtendedCoarsenedSumReductionKernelPfS_i_param_0,
	.param .u64 .ptr .align 1 _Z35ExtendedCoarsenedSumReductionKernelPfS_i_param_1,
	.param .u32 _Z35ExtendedCoarsenedSumReductionKernelPfS_i_param_2
)
{
	.reg .pred 	%p<13>;
	.reg .b32 	%r<23>;
	.reg .b32 	%f<38>;
	.reg .b64 	%rd<21>;
	// demoted variable
	.shared .align 4 .b8 _ZZ35ExtendedCoarsenedSumReductionKernelPfS_iE7input_s[1024];
	ld.param.u64 	%rd3, [_Z35ExtendedCoarsenedSumReductionKernelPfS_i_param_0];
	ld.param.u64 	%rd2, [_Z35ExtendedCoarsenedSumReductionKernelPfS_i_param_1];
	ld.param.u32 	%r14, [_Z35ExtendedCoarsenedSumReductionKernelPfS_i_param_2];
	cvta.to.global.u64 	%rd1, %rd3;
	mov.u32 	%r22, %ntid.x;
	mov.u32 	%r15, %ctaid.x;
	mul.lo.s32 	%r16, %r22, %r15;
	shl.b32 	%r17, %r16, 3;
	mov.u32 	%r2, %tid.x;
	add.s32 	%r3, %r17, %r2;
	setp.ge.u32 	%p1, %r3, %r14;
	mov.f32 	%f31, 0f00000000;
	@%p1 bra 	$L__BB1_2;
	mul.wide.u32 	%rd4, %r3, 4;
	add.s64 	%rd5, %rd1, %rd4;
	ld.global.f32 	%f31, [%rd5];
$L__BB1_2:
	add.s32 	%r4, %r3, 256;
	setp.ge.u32 	%p2, %r4, %r14;
	@%p2 bra 	$L__BB1_4;
	mul.wide.u32 	%rd6, %r4, 4;
	add.s64 	%rd7, %rd1, %rd6;
	ld.global.f32 	%f18, [%rd7];
	add.f32 	%f31, %f31, %f18;
$L__BB1_4:
	add.s32 	%r5, %r3, 512;
	setp.ge.u32 	%p3, %r5, %r14;
	@%p3 bra 	$L__BB1_6;
	mul.wide.u32 	%rd8, %r5, 4;
	add.s64 	%rd9, %rd1, %rd8;
	ld.global.f32 	%f19, [%rd9];
	add.f32 	%f31, %f31, %f19;
$L__BB1_6:
	add.s32 	%r6, %r3, 768;
	setp.ge.u32 	%p4, %r6, %r14;
	@%p4 bra 	$L__BB1_8;
	mul.wide.u32 	%rd10, %r6, 4;
	add.s64 	%rd11, %rd1, %rd10;
	ld.global.f32 	%f20, [%rd11];
	add.f32 	%f31, %f31, %f20;
$L__BB1_8:
	add.s32 	%r7, %r3, 1024;
	setp.ge.u32 	%p5, %r7, %r14;
	@%p5 bra 	$L__BB1_10;
	mul.wide.u32 	%rd12, %r7, 4;
	add.s64 	%rd13, %rd1, %rd12;
	ld.global.f32 	%f21, [%rd13];
	add.f32 	%f31, %f31, %f21;
$L__BB1_10:
	add.s32 	%r8, %r3, 1280;
	setp.ge.u32 	%p6, %r8, %r14;
	@%p6 bra 	$L__BB1_12;
	mul.wide.u32 	%rd14, %r8, 4;
	add.s64 	%rd15, %rd1, %rd14;
	ld.global.f32 	%f22, [%rd15];
	add.f32 	%f31, %f31, %f22;
$L__BB1_12:
	add.s32 	%r9, %r3, 1536;
	setp.ge.u32 	%p7, %r9, %r14;
	@%p7 bra 	$L__BB1_14;
	mul.wide.u32 	%rd16, %r9, 4;
	add.s64 	%rd17, %rd1, %rd16;
	ld.global.f32 	%f23, [%rd17];
	add.f32 	%f31, %f31, %f23;
$L__BB1_14:
	add.s32 	%r10, %r3, 1792;
	setp.ge.u32 	%p8, %r10, %r14;
	@%p8 bra 	$L__BB1_16;
	mul.wide.u32 	%rd18, %r10, 4;
	add.s64 	%rd19, %rd1, %rd18;
	ld.global.f32 	%f24, [%rd19];
	add.f32 	%f31, %f31, %f24;
$L__BB1_16:
	shl.b32 	%r18, %r2, 2;
	mov.u32 	%r19, _ZZ35ExtendedCoarsenedSumReductionKernelPfS_iE7input_s;
	add.s32 	%r11, %r19, %r18;
	st.shared.f32 	[%r11], %f31;
	setp.lt.u32 	%p9, %r22, 2;
	@%p9 bra 	$L__BB1_20;
$L__BB1_17:
	shr.u32 	%r13, %r22, 1;
	bar.sync 	0;
	setp.ge.u32 	%p10, %r2, %r13;
	@%p10 bra 	$L__BB1_19;
	shl.b32 	%r20, %r13, 2;
	add.s32 	%r21, %r11, %r20;
	ld.shared.f32 	%f25, [%r21];
	ld.shared.f32 	%f26, [%r11];
	add.f32 	%f27, %f25, %f26;
	st.shared.f32 	[%r11], %f27;
$L__BB1_19:
	setp.gt.u32 	%p11, %r22, 3;
	mov.u32 	%r22, %r13;
	@%p11 bra 	$L__BB1_17;
$L__BB1_20:
	setp.ne.s32 	%p12, %r2, 0;
	@%p12 bra 	$L__BB1_22;
	ld.shared.f32 	%f28, [_ZZ35ExtendedCoarsenedSumReductionKernelPfS_iE7input_s];
	cvta.to.global.u64 	%rd20, %rd2;
	atom.global.add.f32 	%f29, [%rd20], %f28;
$L__BB1_22:
	ret;

}


// ===== COMPILED SASS (sm_100) =====

	.target	sm_100

	.elftype	@"ET_EXEC"


//--------------------- .note.nv.tkinfo           --------------------------
	.section	.note.nv.tkinfo,"",@"SHT_NOTE"
	.sectionflags	@"SHF_NOTE_NV_TKINFO"
	.tkinfo
        /*0018*/ 	.word	0x00000002
        /*0030*/ 	.string	""
        /*0030*/ 	.string	"ptxas"
        /*0030*/ 	.string	"Cuda compilation tools, release 13.0, V13.0.88"
        /*0030*/ 	.string	"Build cuda_13.0.r13.0/compiler.36424714_0"
        /*0030*/ 	.string	"-arch sm_100 -m 64 "



//--------------------- .note.nv.cuinfo           --------------------------
	.section	.note.nv.cuinfo,"",@"SHT_NOTE"
	.sectionflags	@"SHF_NOTE_NV_CUINFO"
        /*0018*/ 	.short	0x0002
        /*001a*/ 	.short	0x0064
        /*001c*/ 	.short	0x0082
	.zero		2


//--------------------- .nv.info                  --------------------------
	.section	.nv.info,"",@"SHT_CUDA_INFO"
	.align	4


	//----- nvinfo : EIATTR_REGCOUNT
	.align		4
        /*0000*/ 	.byte	0x04, 0x2f
        /*0002*/ 	.short	(.L_1 - .L_0)
	.align		4
.L_0:
        /*0004*/ 	.word	index@(_Z27CoarsenedSumReductionKernelPfS_)
        /*0008*/ 	.word	0x00000018


	//----- nvinfo : EIATTR_FRAME_SIZE
	.align		4
.L_1:
        /*000c*/ 	.byte	0x04, 0x11
        /*000e*/ 	.short	(.L_3 - .L_2)
	.align		4
.L_2:
        /*0010*/ 	.word	index@(_Z27CoarsenedSumReductionKernelPfS_)
        /*0014*/ 	.word	0x00000000


	//----- nvinfo : EIATTR_REGCOUNT
	.align		4
.L_3:
        /*0018*/ 	.byte	0x04, 0x2f
        /*001a*/ 	.short	(.L_5 - .L_4)
	.align		4
.L_4:
        /*001c*/ 	.word	index@(_Z35ExtendedCoarsenedSumReductionKernelPfS_i)
        /*0020*/ 	.word	0x00000020


	//----- nvinfo : EIATTR_FRAME_SIZE
	.align		4
.L_5:
        /*0024*/ 	.byte	0x04, 0x11
        /*0026*/ 	.short	(.L_7 - .L_6)
	.align		4
.L_6:
        /*0028*/ 	.word	index@(_Z35ExtendedCoarsenedSumReductionKernelPfS_i)
        /*002c*/ 	.word	0x00000000


	//----- nvinfo : EIATTR_MIN_STACK_SIZE
	.align		4
.L_7:
        /*0030*/ 	.byte	0x04, 0x12
        /*0032*/ 	.short	(.L_9 - .L_8)
	.align		4
.L_8:
        /*0034*/ 	.word	index@(_Z35ExtendedCoarsenedSumReductionKernelPfS_i)
        /*0038*/ 	.word	0x00000000


	//----- nvinfo : EIATTR_MIN_STACK_SIZE
	.align		4
.L_9:
        /*003c*/ 	.byte	0x04, 0x12
        /*003e*/ 	.short	(.L_11 - .L_10)
	.align		4
.L_10:
        /*0040*/ 	.word	index@(_Z27CoarsenedSumReductionKernelPfS_)
        /*0044*/ 	.word	0x00000000
.L_11:


//--------------------- .nv.compat                --------------------------
	.section	.nv.compat,"",@"SHT_CUDA_COMPAT_INFO"
	.align	4
        /*0000*/ 	.byte	0x02, 0x09, 0x00, 0x00, 0x02, 0x02, 0x01, 0x00, 0x02, 0x05, 0x05, 0x00, 0x03, 0x07, 0x01, 0x01
        /*0010*/ 	.byte	0x02, 0x03, 0x00, 0x00, 0x02, 0x06, 0x01, 0x00, 0x04, 0x0b, 0x08, 0x00, 0x09, 0x00, 0x00, 0x00
        /*0020*/ 	.byte	0x00, 0x00, 0x00, 0x00


//--------------------- .nv.info._Z35ExtendedCoarsenedSumReductionKernelPfS_i --------------------------
	.section	.nv.info._Z35ExtendedCoarsenedSumReductionKernelPfS_i,"",@"SHT_CUDA_INFO"
	.sectionflags	@""
	.align	4


	//----- nvinfo : EIATTR_CUDA_API_VERSION
	.align		4
        /*0000*/ 	.byte	0x04, 0x37
        /*0002*/ 	.short	(.L_13 - .L_12)
.L_12:
        /*0004*/ 	.word	0x00000082


	//----- nvinfo : EIATTR_KPARAM_INFO
	.align		4
.L_13:
        /*0008*/ 	.byte	0x04, 0x17
        /*000a*/ 	.short	(.L_15 - .L_14)
.L_14:
        /*000c*/ 	.word	0x00000000
        /*0010*/ 	.short	0x0002
        /*0012*/ 	.short	0x0010
        /*0014*/ 	.byte	0x00, 0xf0, 0x11, 0x00


	//----- nvinfo : EIATTR_KPARAM_INFO
	.align		4
.L_15:
        /*0018*/ 	.byte	0x04, 0x17
        /*001a*/ 	.short	(.L_17 - .L_16)
.L_16:
        /*001c*/ 	.word	0x00000000
        /*0020*/ 	.short	0x0001
        /*0022*/ 	.short	0x0008
        /*0024*/ 	.byte	0x00, 0xf5, 0x21, 0x00


	//----- nvinfo : EIATTR_KPARAM_INFO
	.align		4
.L_17:
        /*0028*/ 	.byte	0x04, 0x17
        /*002a*/ 	.short	(.L_19 - .L_18)
.L_18:
        /*002c*/ 	.word	0x00000000
        /*0030*/ 	.short	0x0000
        /*0032*/ 	.short	0x0000
        /*0034*/ 	.byte	0x00, 0xf5, 0x21, 0x00


	//----- nvinfo : EIATTR_SPARSE_MMA_MASK
	.align		4
.L_19:
        /*0038*/ 	.byte	0x03, 0x50
        /*003a*/ 	.short	0x0000


	//----- nvinfo : EIATTR_MAXREG_COUNT
	.align		4
        /*003c*/ 	.byte	0x03, 0x1b
        /*003e*/ 	.short	0x00ff


	//----- nvinfo : EIATTR_NUM_BARRIERS
	.align		4
        /*0040*/ 	.byte	0x02, 0x4c
        /*0042*/ 	.byte	0x01
	.zero		1


	//----- nvinfo : EIATTR_MERCURY_ISA_VERSION
	.align		4
        /*0044*/ 	.byte	0x03, 0x5f
        /*0046*/ 	.short	0x0101


	//----- nvinfo : EIATTR_VRC_CTA_INIT_COUNT
	.align		4
        /*0048*/ 	.byte	0x02, 0x4a
	.zero		1
	.zero		1


	//----- nvinfo : EIATTR_EXIT_INSTR_OFFSETS
	.align		4
        /*004c*/ 	.byte	0x04, 0x1c
        /*004e*/ 	.short	(.L_21 - .L_20)


	//   ....[0]....
.L_20:
        /*0050*/ 	.word	0x000004b0


	//   ....[1]....
        /*0054*/ 	.word	0x00000520


	//----- nvinfo : EIATTR_CBANK_PARAM_SIZE
	.align		4
.L_21:
        /*0058*/ 	.byte	0x03, 0x19
        /*005a*/ 	.short	0x0014


	//----- nvinfo : EIATTR_PARAM_CBANK
	.align		4
        /*005c*/ 	.byte	0x04, 0x0a
        /*005e*/ 	.short	(.L_23 - .L_22)
	.align		4
.L_22:
        /*0060*/ 	.word	index@(.nv.constant0._Z35ExtendedCoarsenedSumReductionKernelPfS_i)
        /*0064*/ 	.short	0x0380
        /*0066*/ 	.short	0x0014


	//----- nvinfo : EIATTR_SW_WAR
	.align		4
.L_23:
        /*0068*/ 	.byte	0x04, 0x36
        /*006a*/ 	.short	(.L_25 - .L_24)
.L_24:
        /*006c*/ 	.word	0x00000008
.L_25:


//--------------------- .nv.info._Z27CoarsenedSumReductionKernelPfS_ --------------------------
	.section	.nv.info._Z27CoarsenedSumReductionKernelPfS_,"",@"SHT_CUDA_INFO"
	.sectionflags	@""
	.align	4


	//----- nvinfo : EIATTR_CUDA_API_VERSION
	.align		4
        /*0000*/ 	.byte	0x04, 0x37
        /*0002*/ 	.short	(.L_27 - .L_26)
.L_26:
        /*0004*/ 	.word	0x00000082


	//----- nvinfo : EIATTR_KPARAM_INFO
	.align		4
.L_27:
        /*0008*/ 	.byte	0x04, 0x17
        /*000a*/ 	.short	(.L_29 - .L_28)
.L_28:
        /*000c*/ 	.word	0x00000000
        /*0010*/ 	.short	0x0001
        /*0012*/ 	.short	0x0008
        /*0014*/ 	.byte	0x00, 0xf5, 0x21, 0x00


	//----- nvinfo : EIATTR_KPARAM_INFO
	.align		4
.L_29:
        /*0018*/ 	.byte	0x04, 0x17
        /*001a*/ 	.short	(.L_31 - .L_30)
.L_30:
        /*001c*/ 	.word	0x00000000
        /*0020*/ 	.short	0x0000
        /*0022*/ 	.short	0x0000
        /*0024*/ 	.byte	0x00, 0xf5, 0x21, 0x00


	//----- nvinfo : EIATTR_SPARSE_MMA_MASK
	.align		4
.L_31:
        /*0028*/ 	.byte	0x03, 0x50
        /*002a*/ 	.short	0x0000


	//----- nvinfo : EIATTR_MAXREG_COUNT
	.align		4
        /*002c*/ 	.byte	0x03, 0x1b
        /*002e*/ 	.short	0x00ff


	//----- nvinfo : EIATTR_NUM_BARRIERS
	.align		4
        /*0030*/ 	.byte	0x02, 0x4c
        /*0032*/ 	.byte	0x01
	.zero		1


	//----- nvinfo : EIATTR_MERCURY_ISA_VERSION
	.align		4
        /*0034*/ 	.byte	0x03, 0x5f
        /*0036*/ 	.short	0x0101


	//----- nvinfo : EIATTR_VRC_CTA_INIT_COUNT
	.align		4
        /*0038*/ 	.byte	0x02, 0x4a
	.zero		1
	.zero		1


	//----- nvinfo : EIATTR_EXIT_INSTR_OFFSETS
	.align		4
        /*003c*/ 	.byte	0x04, 0x1c
        /*003e*/ 	.short	(.L_33 - .L_32)


	//   ....[0]....
.L_32:
        /*0040*/ 	.word	0x000003a0


	//   ....[1]....
        /*0044*/ 	.word	0x00000410


	//----- nvinfo : EIATTR_CBANK_PARAM_SIZE
	.align		4
.L_33:
        /*0048*/ 	.byte	0x03, 0x19
        /*004a*/ 	.short	0x0010


	//----- nvinfo : EIATTR_PARAM_CBANK
	.align		4
        /*004c*/ 	.byte	0x04, 0x0a
        /*004e*/ 	.short	(.L_35 - .L_34)
	.align		4
.L_34:
        /*0050*/ 	.word	index@(.nv.constant0._Z27CoarsenedSumReductionKernelPfS_)
        /*0054*/ 	.short	0x0380
        /*0056*/ 	.short	0x0010


	//----- nvinfo : EIATTR_SW_WAR
	.align		4
.L_35:
        /*0058*/ 	.byte	0x04, 0x36
        /*005a*/ 	.short	(.L_37 - .L_36)
.L_36:
        /*005c*/ 	.word	0x00000008
.L_37:


//--------------------- .nv.callgraph             --------------------------
	.section	.nv.callgraph,"",@"SHT_CUDA_CALLGRAPH"
	.align	4
	.sectionentsize	8
	.align		4
        /*0000*/ 	.word	0x00000000
	.align		4
        /*0004*/ 	.word	0xffffffff
	.align		4
        /*0008*/ 	.word	0x00000000
	.align		4
        /*000c*/ 	.word	0xfffffffe
	.align		4
        /*0010*/ 	.word	0x00000000
	.align		4
        /*0014*/ 	.word	0xfffffffd
	.align		4
        /*0018*/ 	.word	0x00000000
	.align		4
        /*001c*/ 	.word	0xfffffffc


//--------------------- .text._Z35ExtendedCoarsenedSumReductionKernelPfS_i --------------------------
	.section	.text._Z35ExtendedCoarsenedSumReductionKernelPfS_i,"ax",@progbits
	.align	128
        .global         _Z35ExtendedCoarsenedSumReductionKernelPfS_i
        .type           _Z35ExtendedCoarsenedSumReductionKernelPfS_i,@function
        .size           _Z35ExtendedCoarsenedSumReductionKernelPfS_i,(.L_x_6 - _Z35ExtendedCoarsenedSumReductionKernelPfS_i)
        .other          _Z35ExtendedCoarsenedSumReductionKernelPfS_i,@"STO_CUDA_ENTRY STV_DEFAULT"
_Z35ExtendedCoarsenedSumReductionKernelPfS_i:
.text._Z35ExtendedCoarsenedSumReductionKernelPfS_i:
[----:B------:R-:W-:Y:S01]  /*0000*/  LDC R1, c[0x0][0x37c] ;  /* 0x0000df00ff017b82 */ /* 0x000fe20000000800 */
[----:B------:R-:W0:Y:S01]  /*0010*/  S2R R3, SR_CTAID.X ;  /* 0x0000000000037919 */ /* 0x000e220000002500 */
[----:B------:R-:W0:Y:S01]  /*0020*/  LDCU UR8, c[0x0][0x360] ;  /* 0x00006c00ff0877ac */ /* 0x000e220008000800 */
[----:B------:R-:W-:Y:S01]  /*0030*/  IMAD.MOV.U32 R0, RZ, RZ, RZ ;  /* 0x000000ffff007224 */ /* 0x000fe200078e00ff */
[----:B------:R-:W1:Y:S01]  /*0040*/  S2R R16, SR_TID.X ;  /* 0x0000000000107919 */ /* 0x000e620000002100 */
[----:B------:R-:W2:Y:S01]  /*0050*/  LDCU UR4, c[0x0][0x390] ;  /* 0x00007200ff0477ac */ /* 0x000ea20008000800 */
[----:B------:R-:W3:Y:S01]  /*0060*/  LDCU.64 UR6, c[0x0][0x358] ;  /* 0x00006b00ff0677ac */ /* 0x000ee20008000a00 */
[----:B0-----:R-:W-:-:S05]  /*0070*/  IMAD R3, R3, UR8, RZ ;  /* 0x0000000803037c24 */ /* 0x001fca000f8e02ff */
[----:B-1----:R-:W-:-:S04]  /*0080*/  LEA R3, R3, R16, 0x3 ;  /* 0x0000001003037211 */ /* 0x002fc800078e18ff */
[C---:B--2---:R-:W-:Y:S01]  /*0090*/  ISETP.GE.U32.AND P6, PT, R3.reuse, UR4, PT ;  /* 0x0000000403007c0c */ /* 0x044fe2000bfc6070 */
[C---:B------:R-:W-:Y:S01]  /*00a0*/  VIADD R27, R3.reuse, 0x200 ;  /* 0x00000200031b7836 */ /* 0x040fe20000000000 */
[C---:B------:R-:W-:Y:S01]  /*00b0*/  IADD3 R11, PT, PT, R3.reuse, 0x100, RZ ;  /* 0x00000100030b7810 */ /* 0x040fe20007ffe0ff */
[C---:B------:R-:W-:Y:S01]  /*00c0*/  VIADD R23, R3.reuse, 0x400 ;  /* 0x0000040003177836 */ /* 0x040fe20000000000 */
[----:B------:R-:W-:Y:S02]  /*00d0*/  IADD3 R25, PT, PT, R3, 0x300, RZ ;  /* 0x0000030003197810 */ /* 0x000fe40007ffe0ff */
[----:B------:R-:W-:Y:S02]  /*00e0*/  ISETP.GE.U32.AND P0, PT, R11, UR4, PT ;  /* 0x000000040b007c0c */ /* 0x000fe4000bf06070 */
[----:B------:R-:W-:Y:S02]  /*00f0*/  ISETP.GE.U32.AND P1, PT, R27, UR4, PT ;  /* 0x000000041b007c0c */ /* 0x000fe4000bf26070 */
[----:B------:R-:W-:-:S02]  /*0100*/  ISETP.GE.U32.AND P2, PT, R25, UR4, PT ;  /* 0x0000000419007c0c */ /* 0x000fc4000bf46070 */
[----:B------:R-:W-:Y:S01]  /*0110*/  IADD3 R21, PT, PT, R3, 0x500, RZ ;  /* 0x0000050003157810 */ /* 0x000fe20007ffe0ff */
[----:B------:R-:W0:Y:S01]  /*0120*/  @!P6 LDC.64 R28, c[0x0][0x380] ;  /* 0x0000e000ff1ceb82 */ /* 0x000e220000000a00 */
[----:B------:R-:W-:Y:S02]  /*0130*/  ISETP.GE.U32.AND P3, PT, R23, UR4, PT ;  /* 0x0000000417007c0c */ /* 0x000fe4000bf66070 */
[----:B------:R-:W-:Y:S02]  /*0140*/  IADD3 R19, PT, PT, R3, 0x600, RZ ;  /* 0x0000060003137810 */ /* 0x000fe40007ffe0ff */
[----:B------:R-:W-:Y:S02]  /*0150*/  ISETP.GE.U32.AND P4, PT, R21, UR4, PT ;  /* 0x0000000415007c0c */ /* 0x000fe4000bf86070 */
[----:B------:R-:W-:Y:S01]  /*0160*/  IADD3 R17, PT, PT, R3, 0x700, RZ ;  /* 0x0000070003117810 */ /* 0x000fe20007ffe0ff */
[----:B------:R-:W1:Y:S01]  /*0170*/  @!P0 LDC.64 R14, c[0x0][0x380] ;  /* 0x0000e000ff0e8b82 */ /* 0x000e620000000a00 */
[----:B------:R-:W-:-:S07]  /*0180*/  ISETP.GE.U32.AND P5, PT, R19, UR4, PT ;  /* 0x0000000413007c0c */ /* 0x000fce000bfa6070 */
[----:B------:R-:W2:Y:S01]  /*0190*/  @!P1 LDC.64 R12, c[0x0][0x380] ;  /* 0x0000e000ff0c9b82 */ /* 0x000ea20000000a00 */
[----:B0-----:R-:W-:-:S07]  /*01a0*/  @!P6 IMAD.WIDE.U32 R28, R3, 0x4, R28 ;  /* 0x00000004031ce825 */ /* 0x001fce00078e001c */
[----:B------:R-:W0:Y:S01]  /*01b0*/  @!P3 LDC.64 R4, c[0x0][0x380] ;  /* 0x0000e000ff04bb82 */ /* 0x000e220000000a00 */
[----:B---3--:R-:W3:Y:S01]  /*01c0*/  @!P6 LDG.E R0, desc[UR6][R28.64] ;  /* 0x000000061c00e981 */ /* 0x008ee2000c1e1900 */
[----:B------:R-:W-:-:S06]  /*01d0*/  ISETP.GE.U32.AND P6, PT, R17, UR4, PT ;  /* 0x0000000411007c0c */ /* 0x000fcc000bfc6070 */
[----:B------:R-:W4:Y:S01]  /*01e0*/  @!P2 LDC.64 R2, c[0x0][0x380] ;  /* 0x0000e000ff02ab82 */ /* 0x000f220000000a00 */
[----:B-1----:R-:W-:-:S07]  /*01f0*/  @!P0 IMAD.WIDE.U32 R14, R11, 0x4, R14 ;  /* 0x000000040b0e8825 */ /* 0x002fce00078e000e */
[----:B------:R-:W1:Y:S08]  /*0200*/  @!P4 LDC.64 R6, c[0x0][0x380] ;  /* 0x0000e000ff06cb82 */ /* 0x000e700000000a00 */
[----:B------:R-:W5:Y:S01]  /*0210*/  @!P5 LDC.64 R8, c[0x0][0x380] ;  /* 0x0000e000ff08db82 */ /* 0x000f620000000a00 */
[----:B--2---:R-:W-:Y:S01]  /*0220*/  @!P1 IMAD.WIDE.U32 R12, R27, 0x4, R12 ;  /* 0x000000041b0c9825 */ /* 0x004fe200078e000c */
[----:B------:R-:W3:Y:S03]  /*0230*/  @!P0 LDG.E R15, desc[UR6][R14.64] ;  /* 0x000000060e0f8981 */ /* 0x000ee6000c1e1900 */
[----:B0-----:R-:W-:-:S02]  /*0240*/  @!P3 IMAD.WIDE.U32 R4, R23, 0x4, R4 ;  /* 0x000000041704b825 */ /* 0x001fc400078e0004 */
[----:B------:R-:W2:Y:S01]  /*0250*/  @!P1 LDG.E R13, desc[UR6][R12.64] ;  /* 0x000000060c0d9981 */ /* 0x000ea2000c1e1900 */
[----:B------:R-:W0:Y:S01]  /*0260*/  @!P6 LDC.64 R10, c[0x0][0x380] ;  /* 0x0000e000ff0aeb82 */ /* 0x000e220000000a00 */
[----:B----4-:R-:W-:Y:S02]  /*0270*/  @!P2 IMAD.WIDE.U32 R2, R25, 0x4, R2 ;  /* 0x000000041902a825 */ /* 0x010fe400078e0002 */
[----:B------:R-:W4:Y:S04]  /*0280*/  @!P3 LDG.E R5, desc[UR6][R4.64] ;  /* 0x000000060405b981 */ /* 0x000f28000c1e1900 */
[----:B------:R0:W4:Y:S01]  /*0290*/  @!P2 LDG.E R3, desc[UR6][R2.64] ;  /* 0x000000060203a981 */ /* 0x000122000c1e1900 */
[----:B-1----:R-:W-:-:S06]  /*02a0*/  @!P4 IMAD.WIDE.U32 R6, R21, 0x4, R6 ;  /* 0x000000041506c825 */ /* 0x002fcc00078e0006 */
[----:B------:R-:W4:Y:S01]  /*02b0*/  @!P4 LDG.E R7, desc[UR6][R6.64] ;  /* 0x000000060607c981 */ /* 0x000f22000c1e1900 */
[----:B-----5:R-:W-:-:S06]  /*02c0*/  @!P5 IMAD.WIDE.U32 R8, R19, 0x4, R8 ;  /* 0x000000041308d825 */ /* 0x020fcc00078e0008 */
[----:B------:R-:W5:Y:S01]  /*02d0*/  @!P5 LDG.E R9, desc[UR6][R8.64] ;  /* 0x000000060809d981 */ /* 0x000f62000c1e1900 */
[----:B0-----:R-:W-:-:S06]  /*02e0*/  @!P6 IMAD.WIDE.U32 R10, R17, 0x4, R10 ;  /* 0x00000004110ae825 */ /* 0x001fcc00078e000a */
[----:B------:R-:W5:Y:S01]  /*02f0*/  @!P6 LDG.E R11, desc[UR6][R10.64] ;  /* 0x000000060a0be981 */ /* 0x000f62000c1e1900 */
[----:B------:R-:W0:Y:S01]  /*0300*/  S2UR UR5, SR_CgaCtaId ;  /* 0x00000000000579c3 */ /* 0x000e220000008800 */
[----:B------:R-:W-:Y:S01]  /*0310*/  UMOV UR4, 0x400 ;  /* 0x0000040000047882 */ /* 0x000fe20000000000 */
[----:B------:R-:W-:Y:S01]  /*0320*/  IMAD.U32 R2, RZ, RZ, UR8 ;  /* 0x00000008ff027e24 */ /* 0x000fe2000f8e00ff */
[----:B0-----:R-:W-:Y:S01]  /*0330*/  ULEA UR4, UR5, UR4, 0x18 ;  /* 0x0000000405047291 */ /* 0x001fe2000f8ec0ff */
[----:B---3--:R-:W-:-:S04]  /*0340*/  @!P0 FADD R0, R0, R15 ;  /* 0x0000000f00008221 */ /* 0x008fc80000000000 */
[----:B--2---:R-:W-:-:S04]  /*0350*/  @!P1 FADD R0, R0, R13 ;  /* 0x0000000d00009221 */ /* 0x004fc80000000000 */
[----:B----4-:R-:W-:-:S04]  /*0360*/  @!P2 FADD R0, R0, R3 ;  /* 0x000000030000a221 */ /* 0x010fc80000000000 */
[----:B------:R-:W-:-:S04]  /*0370*/  @!P3 FADD R0, R0, R5 ;  /* 0x000000050000b221 */ /* 0x000fc80000000000 */
[----:B------:R-:W-:Y:S01]  /*0380*/  @!P4 FADD R0, R0, R7 ;  /* 0x000000070000c221 */ /* 0x000fe20000000000 */
[----:B------:R-:W-:-:S03]  /*0390*/  LEA R3, R16, UR4, 0x2 ;  /* 0x0000000410037c11 */ /* 0x000fc6000f8e10ff */
[----:B-----5:R-:W-:-:S04]  /*03a0*/  @!P5 FADD R0, R0, R9 ;  /* 0x000000090000d221 */ /* 0x020fc80000000000 */
[----:B------:R-:W-:-:S05]  /*03b0*/  @!P6 FADD R0, R0, R11 ;  /* 0x0000000b0000e221 */ /* 0x000fca0000000000 */
[----:B------:R0:W-:Y:S01]  /*03c0*/  STS [R3], R0 ;  /* 0x0000000003007388 */ /* 0x0001e20000000800 */
[----:B------:R-:W-:Y:S02]  /*03d0*/  ISETP.GE.U32.AND P0, PT, R2, 0x2, PT ;  /* 0x000000020200780c */ /* 0x000fe40003f06070 */
[----:B------:R-:W-:-:S11]  /*03e0*/  ISETP.NE.AND P1, PT, R16, RZ, PT ;  /* 0x000000ff1000720c */ /* 0x000fd60003f25270 */
[----:B0-----:R-:W-:Y:S05]  /*03f0*/  @!P0 BRA `(.L_x_0) ;  /* 0x00000000002c8947 */ /* 0x001fea0003800000 */
.L_x_1:
[----:B------:R-:W-:Y:S01]  /*0400*/  BAR.SYNC.DEFER_BLOCKING 0x0 ;  /* 0x0000000000007b1d */ /* 0x000fe20000010000 */
[----:B------:R-:W-:-:S04]  /*0410*/  SHF.R.U32.HI R6, RZ, 0x1, R2 ;  /* 0x00000001ff067819 */ /* 0x000fc80000011602 */
[----:B------:R-:W-:-:S13]  /*0420*/  ISETP.GE.U32.AND P0, PT, R16, R6, PT ;  /* 0x000000061000720c */ /* 0x000fda0003f06070 */
[----:B------:R-:W-:Y:S01]  /*0430*/  @!P0 LEA R0, R6, R3, 0x2 ;  /* 0x0000000306008211 */ /* 0x000fe200078e10ff */
[----:B------:R-:W-:Y:S05]  /*0440*/  @!P0 LDS R5, [R3] ;  /* 0x0000000003058984 */ /* 0x000fea0000000800 */
[----:B------:R-:W0:Y:S02]  /*0450*/  @!P0 LDS R0, [R0] ;  /* 0x0000000000008984 */ /* 0x000e240000000800 */
[----:B0-----:R-:W-:-:S05]  /*0460*/  @!P0 FADD R4, R0, R5 ;  /* 0x0000000500048221 */ /* 0x001fca0000000000 */
[----:B------:R0:W-:Y:S01]  /*0470*/  @!P0 STS [R3], R4 ;  /* 0x0000000403008388 */ /* 0x0001e20000000800 */
[----:B------:R-:W-:Y:S02]  /*0480*/  ISETP.GT.U32.AND P0, PT, R2, 0x3, PT ;  /* 0x000000030200780c */ /* 0x000fe40003f04070 */
[----:B------:R-:W-:-:S11]  /*0490*/  MOV R2, R6 ;  /* 0x0000000600027202 */ /* 0x000fd60000000f00 */
[----:B0-----:R-:W-:Y:S05]  /*04a0*/  @P0 BRA `(.L_x_1) ;  /* 0xfffffffc00d40947 */ /* 0x001fea000383ffff */
.L_x_0:
[----:B------:R-:W-:Y:S05]  /*04b0*/  @P1 EXIT ;  /* 0x000000000000194d */ /* 0x000fea0003800000 */
[----:B------:R-:W0:Y:S01]  /*04c0*/  S2UR UR5, SR_CgaCtaId ;  /* 0x00000000000579c3 */ /* 0x000e220000008800 */
[----:B------:R-:W-:-:S07]  /*04d0*/  UMOV UR4, 0x400 ;  /* 0x0000040000047882 */ /* 0x000fce0000000000 */
[----:B------:R-:W1:Y:S01]  /*04e0*/  LDC.64 R2, c[0x0][0x388] ;  /* 0x0000e200ff027b82 */ /* 0x000e620000000a00 */
[----:B0-----:R-:W-:-:S09]  /*04f0*/  ULEA UR4, UR5, UR4, 0x18 ;  /* 0x0000000405047291 */ /* 0x001fd2000f8ec0ff */
[----:B------:R-:W1:Y:S04]  /*0500*/  LDS R5, [UR4] ;  /* 0x00000004ff057984 */ /* 0x000e680008000800 */
[----:B-1----:R-:W-:Y:S01]  /*0510*/  REDG.E.ADD.F32.FTZ.RN.STRONG.GPU desc[UR6][R2.64], R5 ;  /* 0x00000005020079a6 */ /* 0x002fe2000c12f306 */
[----:B------:R-:W-:Y:S05]  /*0520*/  EXIT ;  /* 0x000000000000794d */ /* 0x000fea0003800000 */
.L_x_2:
[----:B------:R-:W-:-:S00]  /*0530*/  BRA `(.L_x_2) ;  /* 0xfffffffc00fc7947 */ /* 0x000fc0000383ffff */
[----:B------:R-:W-:-:S00]  /*0540*/  NOP ;  /* 0x0000000000007918 */ /* 0x000fc00000000000 */
        /* <DEDUP_REMOVED lines=11> */
.L_x_6:


//--------------------- .text._Z27CoarsenedSumReductionKernelPfS_ --------------------------
	.section	.text._Z27CoarsenedSumReductionKernelPfS_,"ax",@progbits
	.align	128
        .global         _Z27CoarsenedSumReductionKernelPfS_
        .type           _Z27CoarsenedSumReductionKernelPfS_,@function
        .size           _Z27CoarsenedSumReductionKernelPfS_,(.L_x_7 - _Z27CoarsenedSumReductionKernelPfS_)
        .other          _Z27CoarsenedSumReductionKernelPfS_,@"STO_CUDA_ENTRY STV_DEFAULT"
_Z27CoarsenedSumReductionKernelPfS_:
.text._Z27CoarsenedSumReductionKernelPfS_:
[----:B------:R-:W-:Y:S01]  /*0000*/  LDC R1, c[0x0][0x37c] ;  /* 0x0000df00ff017b82 */ /* 0x000fe20000000800 */
[----:B------:R-:W0:Y:S01]  /*0010*/  S2R R5, SR_CTAID.X ;  /* 0x0000000000057919 */ /* 0x000e220000002500 */
[----:B------:R-:W0:Y:S06]  /*0020*/  LDCU UR8, c[0x0][0x360] ;  /* 0x00006c00ff0877ac */ /* 0x000e2c0008000800 */
[----:B------:R-:W1:Y:S01]  /*0030*/  LDC.64 R2, c[0x0][0x380] ;  /* 0x0000e000ff027b82 */ /* 0x000e620000000a00 */
[----:B------:R-:W2:Y:S01]  /*0040*/  S2R R0, SR_TID.X ;  /* 0x0000000000007919 */ /* 0x000ea20000002100 */
[----:B------:R-:W3:Y:S01]  /*0050*/  LDCU.64 UR6, c[0x0][0x358] ;  /* 0x00006b00ff0677ac */ /* 0x000ee20008000a00 */
[----:B0-----:R-:W-:-:S05]  /*0060*/  IMAD R5, R5, UR8, RZ ;  /* 0x0000000805057c24 */ /* 0x001fca000f8e02ff */
[----:B--2---:R-:W-:-:S04]  /*0070*/  LEA R17, R5, R0, 0x3 ;  /* 0x0000000005117211 */ /* 0x004fc800078e18ff */
[C---:B------:R-:W-:Y:S01]  /*0080*/  IADD3 R7, PT, PT, R17.reuse, 0x100, RZ ;  /* 0x0000010011077810 */ /* 0x040fe20007ffe0ff */
[C---:B-1----:R-:W-:Y:S01]  /*0090*/  IMAD.WIDE.U32 R4, R17.reuse, 0x4, R2 ;  /* 0x0000000411047825 */ /* 0x042fe200078e0002 */
[----:B------:R-:W-:-:S03]  /*00a0*/  IADD3 R9, PT, PT, R17, 0x200, RZ ;  /* 0x0000020011097810 */ /* 0x000fc60007ffe0ff */
[--C-:B------:R-:W-:Y:S01]  /*00b0*/  IMAD.WIDE.U32 R6, R7, 0x4, R2.reuse ;  /* 0x0000000407067825 */ /* 0x100fe200078e0002 */
[----:B------:R-:W-:Y:S01]  /*00c0*/  IADD3 R11, PT, PT, R17, 0x300, RZ ;  /* 0x00000300110b7810 */ /* 0x000fe20007ffe0ff */
[----:B---3--:R-:W2:Y:S02]  /*00d0*/  LDG.E R4, desc[UR6][R4.64] ;  /* 0x0000000604047981 */ /* 0x008ea4000c1e1900 */
[--C-:B------:R-:W-:Y:S01]  /*00e0*/  IMAD.WIDE.U32 R8, R9, 0x4, R2.reuse ;  /* 0x0000000409087825 */ /* 0x100fe200078e0002 */
[----:B------:R-:W-:Y:S01]  /*00f0*/  IADD3 R13, PT, PT, R17, 0x400, RZ ;  /* 0x00000400110d7810 */ /* 0x000fe20007ffe0ff */
[----:B------:R0:W2:Y:S02]  /*0100*/  LDG.E R19, desc[UR6][R6.64] ;  /* 0x0000000606137981 */ /* 0x0000a4000c1e1900 */
[--C-:B------:R-:W-:Y:S01]  /*0110*/  IMAD.WIDE.U32 R10, R11, 0x4, R2.reuse ;  /* 0x000000040b0a7825 */ /* 0x100fe200078e0002 */
[----:B------:R-:W-:Y:S01]  /*0120*/  IADD3 R15, PT, PT, R17, 0x500, RZ ;  /* 0x00000500110f7810 */ /* 0x000fe20007ffe0ff */
[----:B------:R-:W3:Y:S02]  /*0130*/  LDG.E R9, desc[UR6][R8.64] ;  /* 0x0000000608097981 */ /* 0x000ee4000c1e1900 */
[--C-:B------:R-:W-:Y:S01]  /*0140*/  IMAD.WIDE.U32 R12, R13, 0x4, R2.reuse ;  /* 0x000000040d0c7825 */ /* 0x100fe200078e0002 */
[----:B------:R-:W-:Y:S01]  /*0150*/  IADD3 R21, PT, PT, R17, 0x600, RZ ;  /* 0x0000060011157810 */ /* 0x000fe20007ffe0ff */
[----:B------:R-:W4:Y:S02]  /*0160*/  LDG.E R11, desc[UR6][R10.64] ;  /* 0x000000060a0b7981 */ /* 0x000f24000c1e1900 */
[--C-:B------:R-:W-:Y:S01]  /*0170*/  IMAD.WIDE.U32 R14, R15, 0x4, R2.reuse ;  /* 0x000000040f0e7825 */ /* 0x100fe200078e0002 */
[----:B------:R-:W-:Y:S01]  /*0180*/  IADD3 R17, PT, PT, R17, 0x700, RZ ;  /* 0x0000070011117810 */ /* 0x000fe20007ffe0ff */
[----:B------:R-:W5:Y:S02]  /*0190*/  LDG.E R13, desc[UR6][R12.64] ;  /* 0x000000060c0d7981 */ /* 0x000f64000c1e1900 */
[----:B0-----:R-:W-:-:S02]  /*01a0*/  IMAD.WIDE.U32 R6, R21, 0x4, R2 ;  /* 0x0000000415067825 */ /* 0x001fc400078e0002 */
[----:B------:R-:W5:Y:S02]  /*01b0*/  LDG.E R15, desc[UR6][R14.64] ;  /* 0x000000060e0f7981 */ /* 0x000f64000c1e1900 */
[----:B------:R-:W-:Y:S02]  /*01c0*/  IMAD.WIDE.U32 R2, R17, 0x4, R2 ;  /* 0x0000000411027825 */ /* 0x000fe400078e0002 */
[----:B------:R-:W5:Y:S04]  /*01d0*/  LDG.E R7, desc[UR6][R6.64] ;  /* 0x0000000606077981 */ /* 0x000f68000c1e1900 */
[----:B------:R0:W5:Y:S01]  /*01e0*/  LDG.E R3, desc[UR6][R2.64] ;  /* 0x0000000602037981 */ /* 0x000162000c1e1900 */
[----:B------:R-:W1:Y:S01]  /*01f0*/  S2UR UR5, SR_CgaCtaId ;  /* 0x00000000000579c3 */ /* 0x000e620000008800 */
[----:B------:R-:W-:Y:S01]  /*0200*/  UMOV UR4, 0x400 ;  /* 0x0000040000047882 */ /* 0x000fe20000000000 */
[----:B------:R-:W-:Y:S01]  /*0210*/  UISETP.GE.U32.AND UP0, UPT, UR8, 0x2, UPT ;  /* 0x000000020800788c */ /* 0x000fe2000bf06070 */
[----:B------:R-:W-:Y:S01]  /*0220*/  ISETP.NE.AND P0, PT, R0, RZ, PT ;  /* 0x000000ff0000720c */ /* 0x000fe20003f05270 */
[----:B-1----:R-:W-:-:S06]  /*0230*/  ULEA UR4, UR5, UR4, 0x18 ;  /* 0x0000000405047291 */ /* 0x002fcc000f8ec0ff */
[----:B0-----:R-:W-:Y:S01]  /*0240*/  LEA R2, R0, UR4, 0x2 ;  /* 0x0000000400027c11 */ /* 0x001fe2000f8e10ff */
[----:B--2---:R-:W-:-:S04]  /*0250*/  FADD R4, R4, R19 ;  /* 0x0000001304047221 */ /* 0x004fc80000000000 */
[----:B---3--:R-:W-:-:S04]  /*0260*/  FADD R4, R4, R9 ;  /* 0x0000000904047221 */ /* 0x008fc80000000000 */
[----:B----4-:R-:W-:-:S04]  /*0270*/  FADD R4, R4, R11 ;  /* 0x0000000b04047221 */ /* 0x010fc80000000000 */
[----:B-----5:R-:W-:-:S04]  /*0280*/  FADD R4, R4, R13 ;  /* 0x0000000d04047221 */ /* 0x020fc80000000000 */
[----:B------:R-:W-:-:S04]  /*0290*/  FADD R4, R4, R15 ;  /* 0x0000000f04047221 */ /* 0x000fc80000000000 */
[----:B------:R-:W-:-:S04]  /*02a0*/  FADD R4, R4, R7 ;  /* 0x0000000704047221 */ /* 0x000fc80000000000 */
[----:B------:R-:W-:-:S05]  /*02b0*/  FADD R3, R4, R3 ;  /* 0x0000000304037221 */ /* 0x000fca0000000000 */
[----:B------:R0:W-:Y:S01]  /*02c0*/  STS [R2], R3 ;  /* 0x0000000302007388 */ /* 0x0001e20000000800 */
[----:B------:R-:W-:Y:S05]  /*02d0*/  BRA.U !UP0, `(.L_x_3) ;  /* 0x0000000108307547 */ /* 0x000fea000b800000 */
[----:B0-----:R-:W-:-:S07]  /*02e0*/  MOV R3, UR8 ;  /* 0x0000000800037c02 */ /* 0x001fce0008000f00 */
.L_x_4:
        /* <DEDUP_REMOVED lines=10> */
[----:B-1----:R-:W-:Y:S05]  /*0390*/  @P1 BRA `(.L_x_4) ;  /* 0xfffffffc00d41947 */ /* 0x002fea000383ffff */
.L_x_3:
[----:B------:R-:W-:Y:S05]  /*03a0*/  @P0 EXIT ;  /* 0x000000000000094d */ /* 0x000fea0003800000 */
[----:B------:R-:W1:Y:S01]  /*03b0*/  S2UR UR5, SR_CgaCtaId ;  /* 0x00000000000579c3 */ /* 0x000e620000008800 */
[----:B------:R-:W-:-:S07]  /*03c0*/  UMOV UR4, 0x400 ;  /* 0x0000040000047882 */ /* 0x000fce0000000000 */
[----:B0-----:R-:W0:Y:S01]  /*03d0*/  LDC.64 R2, c[0x0][0x388] ;  /* 0x0000e200ff027b82 */ /* 0x001e220000000a00 */
[----:B-1----:R-:W-:-:S09]  /*03e0*/  ULEA UR4, UR5, UR4, 0x18 ;  /* 0x0000000405047291 */ /* 0x002fd2000f8ec0ff */
[----:B------:R-:W0:Y:S04]  /*03f0*/  LDS R5, [UR4] ;  /* 0x00000004ff057984 */ /* 0x000e280008000800 */
[----:B0-----:R-:W-:Y:S01]  /*0400*/  REDG.E.ADD.F32.FTZ.RN.STRONG.GPU desc[UR6][R2.64], R5 ;  /* 0x00000005020079a6 */ /* 0x001fe2000c12f306 */
[----:B------:R-:W-:Y:S05]  /*0410*/  EXIT ;  /* 0x000000000000794d */ /* 0x000fea0003800000 */
.L_x_5:
        /* <DEDUP_REMOVED lines=14> */
.L_x_7:


//--------------------- .nv.shared._Z35ExtendedCoarsenedSumReductionKernelPfS_i --------------------------
	.section	.nv.shared._Z35ExtendedCoarsenedSumReductionKernelPfS_i,"aw",@nobits
	.sectionflags	@""
	.align	4
.nv.shared._Z35ExtendedCoarsenedSumReductionKernelPfS_i:
	.zero		2048


//--------------------- .nv.shared.reserved.0     --------------------------
	.section	.nv.shared.reserved.0,"aw",@nobits
	.weak		__nv_reservedSMEM_offset_0_alias
	.size		__nv_reservedSMEM_offset_0_alias, 0, 64
	.other		__nv_reservedSMEM_offset_0_alias,@"STO_CUDA_RESERVED_SHARED STV_DEFAULT"
__nv_reservedSMEM_offset_0_alias:
	.zero		0
	.zero		64


//--------------------- .nv.shared._Z27CoarsenedSumReductionKernelPfS_ --------------------------
	.section	.nv.shared._Z27CoarsenedSumReductionKernelPfS_,"aw",@nobits
	.sectionflags	@""
	.align	4
.nv.shared._Z27CoarsenedSumReductionKernelPfS_:
	.zero		2048


//--------------------- .nv.constant0._Z35ExtendedCoarsenedSumReductionKernelPfS_i --------------------------
	.section	.nv.constant0._Z35ExtendedCoarsenedSumReductionKernelPfS_i,"a",@progbits
	.sectionflags	@""
	.align	4
.nv.constant0._Z35ExtendedCoarsenedSumReductionKernelPfS_i:
	.zero		916


//--------------------- .nv.constant0._Z27CoarsenedSumReductionKernelPfS_ --------------------------
	.section	.nv.constant0._Z27CoarsenedSumReductionKernelPfS_,"a",@progbits
	.sectionflags	@""
	.align	4
.nv.constant0._Z27CoarsenedSumReductionKernelPfS_:
	.zero		912


//--------------------- SYMBOLS --------------------------

	.type		.nv.reservedSmem.offset0,@object
	.size		.nv.reservedSmem.offset0,0x4
	.type		.nv.reservedSmem.cap,@object
	.size		.nv.reservedSmem.cap,0x4
